	.headerflags	@"EF_CUDA_TEXMODE_UNIFIED EF_CUDA_64BIT_ADDRESS EF_CUDA_ACCELERATORS EF_CUDA_SM90 EF_CUDA_VIRTUAL_SM(EF_CUDA_SM90)"
	.elftype	@"ET_EXEC"


//--------------------- .nv.info                  --------------------------
	.section	.nv.info,"",@"SHT_CUDA_INFO"
	.align	4


	//----- nvinfo : EIATTR_REGCOUNT
	.align		4
        /*0000*/ 	.byte	0x04, 0x2f
        /*0002*/ 	.short	(.L_3 - .L_2)
	.align		4
.L_2:
        /*0004*/ 	.word	index@(triton_poi_fused__native_batch_norm_legit_no_training_5)
        /*0008*/ 	.word	0x00000022


	//----- nvinfo : EIATTR_MIN_STACK_SIZE
	.align		4
.L_3:
        /*000c*/ 	.byte	0x04, 0x12
        /*000e*/ 	.short	(.L_5 - .L_4)
	.align		4
.L_4:
        /*0010*/ 	.word	index@(triton_poi_fused__native_batch_norm_legit_no_training_5)
        /*0014*/ 	.word	0x00000000


	//----- nvinfo : EIATTR_FRAME_SIZE
	.align		4
.L_5:
        /*0018*/ 	.byte	0x04, 0x11
        /*001a*/ 	.short	(.L_7 - .L_6)
	.align		4
.L_6:
        /*001c*/ 	.word	index@(triton_poi_fused__native_batch_norm_legit_no_training_5)
        /*0020*/ 	.word	0x00000000


	//----- nvinfo : EIATTR_MIN_STACK_SIZE
	.align		4
.L_7:
        /*0024*/ 	.byte	0x04, 0x12
        /*0026*/ 	.short	(.L_9 - .L_8)
	.align		4
.L_8:
        /*0028*/ 	.word	index@(triton_poi_fused__native_batch_norm_legit_no_training_5)
        /*002c*/ 	.word	0x00000000
.L_9:


//--------------------- .nv.info.triton_poi_fused__native_batch_norm_legit_no_training_5 --------------------------
	.section	.nv.info.triton_poi_fused__native_batch_norm_legit_no_training_5,"",@"SHT_CUDA_INFO"
	.sectionflags	@""
	.align	4


	//----- nvinfo : EIATTR_CUDA_API_VERSION
	.align		4
        /*0000*/ 	.byte	0x04, 0x37
        /*0002*/ 	.short	(.L_11 - .L_10)
.L_10:
        /*0004*/ 	.word	0x0000007c


	//----- nvinfo : EIATTR_KPARAM_INFO
	.align		4
.L_11:
        /*0008*/ 	.byte	0x04, 0x17
        /*000a*/ 	.short	(.L_13 - .L_12)
.L_12:
        /*000c*/ 	.word	0x00000000
        /*0010*/ 	.short	0x0007
        /*0012*/ 	.short	0x0034
        /*0014*/ 	.byte	0x00, 0xf0, 0x11, 0x00


	//----- nvinfo : EIATTR_KPARAM_INFO
	.align		4
.L_13:
        /*0018*/ 	.byte	0x04, 0x17
        /*001a*/ 	.short	(.L_15 - .L_14)
.L_14:
        /*001c*/ 	.word	0x00000000
        /*0020*/ 	.short	0x0006
        /*0022*/ 	.short	0x0030
        /*0024*/ 	.byte	0x00, 0xf0, 0x11, 0x00


	//----- nvinfo : EIATTR_KPARAM_INFO
	.align		4
.L_15:
        /*0028*/ 	.byte	0x04, 0x17
        /*002a*/ 	.short	(.L_17 - .L_16)
.L_16:
        /*002c*/ 	.word	0x00000000
        /*0030*/ 	.short	0x0005
        /*0032*/ 	.short	0x0028
        /*0034*/ 	.byte	0x00, 0xf4, 0x21, 0x00


	//----- nvinfo : EIATTR_KPARAM_INFO
	.align		4
.L_17:
        /*0038*/ 	.byte	0x04, 0x17
        /*003a*/ 	.short	(.L_19 - .L_18)
.L_18:
        /*003c*/ 	.word	0x00000000
        /*0040*/ 	.short	0x0004
        /*0042*/ 	.short	0x0020
        /*0044*/ 	.byte	0x00, 0xf4, 0x21, 0x00


	//----- nvinfo : EIATTR_KPARAM_INFO
	.align		4
.L_19:
        /*0048*/ 	.byte	0x04, 0x17
        /*004a*/ 	.short	(.L_21 - .L_20)
.L_20:
        /*004c*/ 	.word	0x00000000
        /*0050*/ 	.short	0x0003
        /*0052*/ 	.short	0x0018
        /*0054*/ 	.byte	0x00, 0xf4, 0x21, 0x00


	//----- nvinfo : EIATTR_KPARAM_INFO
	.align		4
.L_21:
        /*0058*/ 	.byte	0x04, 0x17
        /*005a*/ 	.short	(.L_23 - .L_22)
.L_22:
        /*005c*/ 	.word	0x00000000
        /*0060*/ 	.short	0x0002
        /*0062*/ 	.short	0x0010
        /*0064*/ 	.byte	0x00, 0xf4, 0x21, 0x00


	//----- nvinfo : EIATTR_KPARAM_INFO
	.align		4
.L_23:
        /*0068*/ 	.byte	0x04, 0x17
        /*006a*/ 	.short	(.L_25 - .L_24)
.L_24:
        /*006c*/ 	.word	0x00000000
        /*0070*/ 	.short	0x0001
        /*0072*/ 	.short	0x0008
        /*0074*/ 	.byte	0x00, 0xf4, 0x21, 0x00


	//----- nvinfo : EIATTR_KPARAM_INFO
	.align		4
.L_25:
        /*0078*/ 	.byte	0x04, 0x17
        /*007a*/ 	.short	(.L_27 - .L_26)
.L_26:
        /*007c*/ 	.word	0x00000000
        /*0080*/ 	.short	0x0000
        /*0082*/ 	.short	0x0000
        /*0084*/ 	.byte	0x00, 0xf4, 0x21, 0x00


	//----- nvinfo : EIATTR_SPARSE_MMA_MASK
	.align		4
.L_27:
        /*0088*/ 	.byte	0x03, 0x50
        /*008a*/ 	.short	0x0000


	//----- nvinfo : EIATTR_MAXREG_COUNT
	.align		4
        /*008c*/ 	.byte	0x03, 0x1b
        /*008e*/ 	.short	0x00ff


	//----- nvinfo : EIATTR_EXIT_INSTR_OFFSETS
	.align		4
        /*0090*/ 	.byte	0x04, 0x1c
        /*0092*/ 	.short	(.L_29 - .L_28)


	//   ....[0]....
.L_28:
        /*0094*/ 	.word	0x00000fc0


	//   ....[1]....
        /*0098*/ 	.word	0x00001040


	//----- nvinfo : EIATTR_REQNTID
	.align		4
.L_29:
        /*009c*/ 	.byte	0x04, 0x10
        /*009e*/ 	.short	(.L_31 - .L_30)
.L_30:
        /*00a0*/ 	.word	0x00000100
        /*00a4*/ 	.word	0x00000001
        /*00a8*/ 	.word	0x00000001


	//----- nvinfo : EIATTR_CBANK_PARAM_SIZE
	.align		4
.L_31:
        /*00ac*/ 	.byte	0x03, 0x19
        /*00ae*/ 	.short	0x0038


	//----- nvinfo : EIATTR_PARAM_CBANK
	.align		4
        /*00b0*/ 	.byte	0x04, 0x0a
        /*00b2*/ 	.short	(.L_33 - .L_32)
	.align		4
.L_32:
        /*00b4*/ 	.word	index@(.nv.constant0.triton_poi_fused__native_batch_norm_legit_no_training_5)
        /*00b8*/ 	.short	0x0210
        /*00ba*/ 	.short	0x0038


	//----- nvinfo : EIATTR_SW_WAR
	.align		4
.L_33:
        /*00bc*/ 	.byte	0x04, 0x36
        /*00be*/ 	.short	(.L_35 - .L_34)
.L_34:
        /*00c0*/ 	.word	0x00000008
.L_35:


//--------------------- .nv.callgraph             --------------------------
	.section	.nv.callgraph,"",@"SHT_CUDA_CALLGRAPH"
	.align	4
	.sectionentsize	8
	.align		4
        /*0000*/ 	.word	0x00000000
	.align		4
        /*0004*/ 	.word	0xffffffff
	.align		4
        /*0008*/ 	.word	0x00000000
	.align		4
        /*000c*/ 	.word	0xfffffffe
	.align		4
        /*0010*/ 	.word	0x00000000
	.align		4
        /*0014*/ 	.word	0xfffffffd
	.align		4
        /*0018*/ 	.word	0x00000000
	.align		4
        /*001c*/ 	.word	0xfffffffc


//--------------------- .nv.constant4             --------------------------
	.section	.nv.constant4,"a",@progbits
	.align	8
	.align		8
.nv.constant4:
        /*0000*/ 	.dword	_$_str
	.align		8
        /*0008*/ 	.dword	_$_str_$_2


//--------------------- .text.triton_poi_fused__native_batch_norm_legit_no_training_5 --------------------------
	.section	.text.triton_poi_fused__native_batch_norm_legit_no_training_5,"ax",@progbits
	.sectionflags	@"SHF_BARRIERS=1"
	.align	128
        .global         triton_poi_fused__native_batch_norm_legit_no_training_5
        .type           triton_poi_fused__native_batch_norm_legit_no_training_5,@function
        .size           triton_poi_fused__native_batch_norm_legit_no_training_5,(.L_x_1 - triton_poi_fused__native_batch_norm_legit_no_training_5)
        .other          triton_poi_fused__native_batch_norm_legit_no_training_5,@"STO_CUDA_ENTRY STV_DEFAULT"
triton_poi_fused__native_batch_norm_legit_no_training_5:
.text.triton_poi_fused__native_batch_norm_legit_no_training_5:
[----:B------:R-:W0:Y:S01]  /*0000*/  LDC R1, c[0x0][0x28] ;  /* 0x00000a00ff017b82 */ /* 0x000e220000000800 */
[----:B------:R-:W1:Y:S07]  /*0010*/  S2R R24, SR_CTAID.Y ;  /* 0x0000000000187919 */ /* 0x000e6e0000002600 */
[----:B------:R-:W2:Y:S01]  /*0020*/  LDC.64 R28, c[0x0][0x210] ;  /* 0x00008400ff1c7b82 */ /* 0x000ea20000000a00 */
[----:B------:R-:W-:Y:S02]  /*0030*/  CS2R R6, SRZ ;  /* 0x0000000000067805 */ /* 0x000fe4000001ff00 */
[----:B------:R-:W-:Y:S01]  /*0040*/  CS2R R10, SRZ ;  /* 0x00000000000a7805 */ /* 0x000fe2000001ff00 */
[----:B------:R-:W3:Y:S01]  /*0050*/  S2R R2, SR_TID.X ;  /* 0x0000000000027919 */ /* 0x000ee20000002100 */
[----:B------:R-:W-:Y:S01]  /*0060*/  ULDC.64 UR6, c[0x0][0x208] ;  /* 0x0000820000067ab9 */ /* 0x000fe20000000a00 */
[----:B------:R-:W4:Y:S02]  /*0070*/  S2R R8, SR_CTAID.X ;  /* 0x0000000000087919 */ /* 0x000f240000002500 */
[----:B------:R-:W5:Y:S01]  /*0080*/  LDC.64 R26, c[0x0][0x218] ;  /* 0x00008600ff1a7b82 */ /* 0x000f620000000a00 */
[----:B-1----:R-:W-:-:S02]  /*0090*/  SHF.L.U32 R24, R24, 0x6, RZ ;  /* 0x0000000618187819 */ /* 0x002fc400000006ff */
[----:B---3--:R-:W-:Y:S02]  /*00a0*/  SHF.L.U32 R3, R2, 0x2, RZ ;  /* 0x0000000202037819 */ /* 0x008fe400000006ff */
[----:B------:R-:W-:Y:S02]  /*00b0*/  SHF.R.U32.HI R14, RZ, 0x4, R2 ;  /* 0x00000004ff0e7819 */ /* 0x000fe40000011602 */
[----:B------:R-:W-:Y:S02]  /*00c0*/  LOP3.LUT R0, R24, 0x3c, R3, 0xf8, !PT ;  /* 0x0000003c18007812 */ /* 0x000fe400078ef803 */
[----:B------:R-:W-:Y:S02]  /*00d0*/  SGXT.U32 R14, R14, 0x4 ;  /* 0x000000040e0e781a */ /* 0x000fe40000000000 */
[C---:B------:R-:W-:Y:S01]  /*00e0*/  ISETP.GE.AND P0, PT, R0.reuse, 0x180, PT ;  /* 0x000001800000780c */ /* 0x040fe20003f06270 */
[----:B------:R-:W-:-:S05]  /*00f0*/  IMAD.HI R3, R0, 0x2aaaaaab, RZ ;  /* 0x2aaaaaab00037827 */ /* 0x000fca00078e02ff */
[----:B------:R-:W-:-:S04]  /*0100*/  SHF.R.U32.HI R4, RZ, 0x1f, R3 ;  /* 0x0000001fff047819 */ /* 0x000fc80000011603 */
[----:B------:R-:W-:Y:S01]  /*0110*/  LEA.HI.SX32 R12, R3, R4, 0x1c ;  /* 0x00000004030c7211 */ /* 0x000fe200078fe2ff */
[----:B----4-:R-:W-:Y:S01]  /*0120*/  IMAD.SHL.U32 R3, R8, 0x40, RZ ;  /* 0x0000004008037824 */ /* 0x010fe200078e00ff */
[----:B------:R-:W-:Y:S02]  /*0130*/  CS2R R4, SRZ ;  /* 0x0000000000047805 */ /* 0x000fe4000001ff00 */
[----:B------:R-:W-:Y:S01]  /*0140*/  CS2R R8, SRZ ;  /* 0x0000000000087805 */ /* 0x000fe2000001ff00 */
[C---:B------:R-:W-:Y:S01]  /*0150*/  IMAD R21, R12.reuse, -0x60, R0 ;  /* 0xffffffa00c157824 */ /* 0x040fe200078e0200 */
[----:B------:R-:W-:Y:S02]  /*0160*/  LOP3.LUT R13, R3, R14, RZ, 0xfc, !PT ;  /* 0x0000000e030d7212 */ /* 0x000fe400078efcff */
[----:B------:R-:W-:Y:S01]  /*0170*/  LOP3.LUT R15, R3, 0x10, R14, 0xfe, !PT ;  /* 0x00000010030f7812 */ /* 0x000fe200078efe0e */
[----:B------:R-:W-:Y:S01]  /*0180*/  IMAD R12, R12, 0x6000, R21 ;  /* 0x000060000c0c7824 */ /* 0x000fe200078e0215 */
[----:B------:R-:W-:-:S02]  /*0190*/  ISETP.LT.AND P1, PT, R13, 0x100, !P0 ;  /* 0x000001000d00780c */ /* 0x000fc40004721270 */
[----:B------:R-:W-:Y:S01]  /*01a0*/  ISETP.LT.AND P2, PT, R15, 0x100, !P0 ;  /* 0x000001000f00780c */ /* 0x000fe20004741270 */
[--C-:B------:R-:W-:Y:S01]  /*01b0*/  IMAD R19, R13, 0x60, R12.reuse ;  /* 0x000000600d137824 */ /* 0x100fe200078e020c */
[----:B------:R-:W-:Y:S01]  /*01c0*/  LOP3.LUT R17, R3, 0x20, R14, 0xfe, !PT ;  /* 0x0000002003117812 */ /* 0x000fe200078efe0e */
[----:B------:R-:W-:Y:S01]  /*01d0*/  IMAD R23, R15, 0x60, R12 ;  /* 0x000000600f177824 */ /* 0x000fe200078e020c */
[----:B------:R-:W-:Y:S01]  /*01e0*/  LOP3.LUT R13, R3, 0x30, R14, 0xfe, !PT ;  /* 0x00000030030d7812 */ /* 0x000fe200078efe0e */
[--C-:B--2---:R-:W-:Y:S01]  /*01f0*/  IMAD.WIDE R18, R19, 0x4, R28.reuse ;  /* 0x0000000413127825 */ /* 0x104fe200078e021c */
[----:B------:R-:W-:Y:S02]  /*0200*/  ISETP.LT.AND P3, PT, R17, 0x100, !P0 ;  /* 0x000001001100780c */ /* 0x000fe40004761270 */
[----:B------:R-:W-:Y:S01]  /*0210*/  ISETP.LT.AND P4, PT, R13, 0x100, !P0 ;  /* 0x000001000d00780c */ /* 0x000fe20004781270 */
[----:B------:R-:W-:-:S04]  /*0220*/  IMAD.WIDE R22, R23, 0x4, R28 ;  /* 0x0000000417167825 */ /* 0x000fc800078e021c */
[--C-:B------:R-:W-:Y:S01]  /*0230*/  IMAD R31, R17, 0x60, R12.reuse ;  /* 0x00000060111f7824 */ /* 0x100fe200078e020c */
[----:B------:R1:W2:Y:S01]  /*0240*/  @P1 LDG.E.EL.128 R4, desc[UR6][R18.64] ;  /* 0x0000000612041981 */ /* 0x0002a2000c2e1d00 */
[----:B------:R-:W-:Y:S02]  /*0250*/  IMAD R17, R13, 0x60, R12 ;  /* 0x000000600d117824 */ /* 0x000fe400078e020c */
[--C-:B------:R-:W-:Y:S01]  /*0260*/  IMAD.WIDE R30, R31, 0x4, R28.reuse ;  /* 0x000000041f1e7825 */ /* 0x100fe200078e021c */
[----:B------:R3:W4:Y:S01]  /*0270*/  @P2 LDG.E.EL.128 R8, desc[UR6][R22.64] ;  /* 0x0000000616082981 */ /* 0x000722000c2e1d00 */
[----:B------:R-:W-:Y:S02]  /*0280*/  CS2R R12, SRZ ;  /* 0x00000000000c7805 */ /* 0x000fe4000001ff00 */
[----:B------:R-:W-:Y:S01]  /*0290*/  CS2R R14, SRZ ;  /* 0x00000000000e7805 */ /* 0x000fe2000001ff00 */
[----:B------:R-:W-:Y:S01]  /*02a0*/  IMAD.WIDE R28, R17, 0x4, R28 ;  /* 0x00000004111c7825 */ /* 0x000fe200078e021c */
[----:B------:R-:W-:-:S02]  /*02b0*/  CS2R R16, SRZ ;  /* 0x0000000000107805 */ /* 0x000fc4000001ff00 */
[----:B-1----:R-:W-:Y:S01]  /*02c0*/  CS2R R18, SRZ ;  /* 0x0000000000127805 */ /* 0x002fe2000001ff00 */
[----:B-----5:R-:W-:Y:S01]  /*02d0*/  IMAD.WIDE R26, R21, 0x4, R26 ;  /* 0x00000004151a7825 */ /* 0x020fe200078e021a */
[----:B------:R-:W-:Y:S01]  /*02e0*/  CS2R R20, SRZ ;  /* 0x0000000000147805 */ /* 0x000fe2000001ff00 */
[----:B------:R-:W5:Y:S01]  /*02f0*/  @P3 LDG.E.EL.128 R12, desc[UR6][R30.64] ;  /* 0x000000061e0c3981 */ /* 0x000f62000c2e1d00 */
[----:B---3--:R-:W-:-:S03]  /*0300*/  CS2R R22, SRZ ;  /* 0x0000000000167805 */ /* 0x008fc6000001ff00 */
[----:B------:R1:W3:Y:S04]  /*0310*/  @P4 LDG.E.EL.128 R16, desc[UR6][R28.64] ;  /* 0x000000061c104981 */ /* 0x0002e8000c2e1d00 */
[----:B------:R-:W4:Y:S01]  /*0320*/  @!P0 LDG.E.EL.128 R20, desc[UR6][R26.64] ;  /* 0x000000061a148981 */ /* 0x000f22000c2e1d00 */
[----:B------:R-:W-:Y:S01]  /*0330*/  IMAD.HI R25, R0, 0x2aaaaaab, RZ ;  /* 0x2aaaaaab00197827 */ /* 0x000fe200078e02ff */
[----:B-1----:R-:W1:Y:S04]  /*0340*/  LDC.64 R28, c[0x0][0x220] ;  /* 0x00008800ff1c7b82 */ /* 0x002e680000000a00 */
[----:B------:R-:W-:-:S02]  /*0350*/  SHF.R.U32.HI R30, RZ, 0x1f, R25 ;  /* 0x0000001fff1e7819 */ /* 0x000fc40000011619 */
[----:B------:R-:W-:Y:S02]  /*0360*/  SHF.L.U32 R0, R2, 0x2, RZ ;  /* 0x0000000202007819 */ /* 0x000fe400000006ff */
[----:B------:R-:W-:Y:S02]  /*0370*/  LEA.HI.SX32 R30, R25, R30, 0x1c ;  /* 0x0000001e191e7211 */ /* 0x000fe400078fe2ff */
[----:B------:R-:W-:Y:S02]  /*0380*/  LOP3.LUT R25, R24, 0x3c, R0, 0xf8, !PT ;  /* 0x0000003c18197812 */ /* 0x000fe400078ef800 */
[----:B------:R-:W-:-:S03]  /*0390*/  LOP3.LUT R0, R3, 0x3c, R0, 0xf8, !PT ;  /* 0x0000003c03007812 */ /* 0x000fc600078ef800 */
[----:B------:R-:W-:-:S04]  /*03a0*/  IMAD R3, R30, -0x60, R25 ;  /* 0xffffffa01e037824 */ /* 0x000fc800078e0219 */
[----:B-1----:R-:W-:-:S04]  /*03b0*/  IMAD.WIDE R28, R3, 0x4, R28 ;  /* 0x00000004031c7825 */ /* 0x002fc800078e021c */
[C---:B----4-:R-:W-:Y:S01]  /*03c0*/  FADD R11, -R23.reuse, R11 ;  /* 0x0000000b170b7221 */ /* 0x050fe20000000100 */
[C---:B-----5:R-:W-:Y:S01]  /*03d0*/  FADD R15, -R23.reuse, R15 ;  /* 0x0000000f170f7221 */ /* 0x060fe20000000100 */
[----:B---3--:R-:W-:Y:S01]  /*03e0*/  FADD R19, -R23, R19 ;  /* 0x0000001317137221 */ /* 0x008fe20000000100 */
[C---:B------:R-:W-:Y:S01]  /*03f0*/  FADD R10, -R22.reuse, R10 ;  /* 0x0000000a160a7221 */ /* 0x040fe20000000100 */
[C---:B------:R-:W-:Y:S01]  /*0400*/  FADD R14, -R22.reuse, R14 ;  /* 0x0000000e160e7221 */ /* 0x040fe20000000100 */
[----:B------:R-:W-:Y:S01]  /*0410*/  FADD R18, -R22, R18 ;  /* 0x0000001216127221 */ /* 0x000fe20000000100 */
[C---:B------:R-:W-:Y:S01]  /*0420*/  FADD R9, -R21.reuse, R9 ;  /* 0x0000000915097221 */ /* 0x040fe20000000100 */
[C---:B------:R-:W-:Y:S01]  /*0430*/  FADD R13, -R21.reuse, R13 ;  /* 0x0000000d150d7221 */ /* 0x040fe20000000100 */
[----:B------:R-:W-:Y:S01]  /*0440*/  FADD R17, -R21, R17 ;  /* 0x0000001115117221 */ /* 0x000fe20000000100 */
[C---:B------:R-:W-:Y:S01]  /*0450*/  FADD R25, -R20.reuse, R8 ;  /* 0x0000000814197221 */ /* 0x040fe20000000100 */
[C---:B------:R-:W-:Y:S01]  /*0460*/  FADD R26, -R20.reuse, R12 ;  /* 0x0000000c141a7221 */ /* 0x040fe20000000100 */
[----:B------:R-:W-:Y:S01]  /*0470*/  FADD R16, -R20, R16 ;  /* 0x0000001014107221 */ /* 0x000fe20000000100 */
[----:B--2---:R-:W-:Y:S01]  /*0480*/  FADD R23, -R23, R7 ;  /* 0x0000000717177221 */ /* 0x004fe20000000100 */
[----:B------:R-:W-:Y:S01]  /*0490*/  FADD R22, -R22, R6 ;  /* 0x0000000616167221 */ /* 0x000fe20000000100 */
[----:B------:R-:W-:Y:S01]  /*04a0*/  FADD R21, -R21, R5 ;  /* 0x0000000515157221 */ /* 0x000fe20000000100 */
[----:B------:R-:W-:Y:S01]  /*04b0*/  FADD R20, -R20, R4 ;  /* 0x0000000414147221 */ /* 0x000fe20000000100 */
[----:B------:R-:W-:-:S02]  /*04c0*/  CS2R R4, SRZ ;  /* 0x0000000000047805 */ /* 0x000fc4000001ff00 */
[----:B------:R-:W-:-:S06]  /*04d0*/  CS2R R6, SRZ ;  /* 0x0000000000067805 */ /* 0x000fcc000001ff00 */
[----:B------:R-:W2:Y:S02]  /*04e0*/  @!P0 LDG.E.EL.128 R4, desc[UR6][R28.64] ;  /* 0x000000061c048981 */ /* 0x000ea4000c2e1d00 */
[----:B--2---:R-:W-:-:S04]  /*04f0*/  FADD R4, R4, 9.9999997473787516356e-06 ;  /* 0x3727c5ac04047421 */ /* 0x004fc80000000000 */
[----:B------:R-:W1:Y:S01]  /*0500*/  MUFU.SQRT R8, R4 ;  /* 0x0000000400087308 */ /* 0x000e620000002000 */
[----:B------:R-:W-:Y:S01]  /*0510*/  FADD R12, R5, 9.9999997473787516356e-06 ;  /* 0x3727c5ac050c7421 */ /* 0x000fe20000000000 */
[----:B------:R-:W-:-:S06]  /*0520*/  FADD R5, R6, 9.9999997473787516356e-06 ;  /* 0x3727c5ac06057421 */ /* 0x000fcc0000000000 */
[----:B------:R-:W2:Y:S01]  /*0530*/  MUFU.SQRT R12, R12 ;  /* 0x0000000c000c7308 */ /* 0x000ea20000002000 */
[----:B-1----:R-:W-:-:S07]  /*0540*/  FSETP.GT.AND P6, PT, R8, 8.50705917302346158658e+37, PT ;  /* 0x7e8000000800780b */ /* 0x002fce0003fc4000 */
[----:B------:R-:W1:Y:S01]  /*0550*/  MUFU.SQRT R5, R5 ;  /* 0x0000000500057308 */ /* 0x000e620000002000 */
[----:B------:R-:W-:Y:S02]  /*0560*/  FSETP.GEU.AND P1, PT, R8, 1.175494350822287508e-38, PT ;  /* 0x008000000800780b */ /* 0x000fe40003f2e000 */
[C---:B--2---:R-:W-:Y:S02]  /*0570*/  FSETP.GT.AND P2, PT, R12.reuse, 8.50705917302346158658e+37, PT ;  /* 0x7e8000000c00780b */ /* 0x044fe40003f44000 */
[----:B------:R-:W-:Y:S01]  /*0580*/  FSETP.GEU.AND P3, PT, R12, 1.175494350822287508e-38, PT ;  /* 0x008000000c00780b */ /* 0x000fe20003f6e000 */
[----:B------:R-:W-:Y:S01]  /*0590*/  @P6 FMUL R8, R8, 0.25 ;  /* 0x3e80000008086820 */ /* 0x000fe20000400000 */
[----:B------:R-:W-:-:S07]  /*05a0*/  HFMA2.MMA R4, -RZ, RZ, 1.625, 0 ;  /* 0x3e800000ff047435 */ /* 0x000fce00000001ff */
[----:B------:R-:W-:Y:S01]  /*05b0*/  @!P1 FMUL R8, R8, 16777216 ;  /* 0x4b80000008089820 */ /* 0x000fe20000400000 */
[----:B-1----:R-:W-:Y:S01]  /*05c0*/  FSETP.GT.AND P4, PT, R5, 8.50705917302346158658e+37, PT ;  /* 0x7e8000000500780b */ /* 0x002fe20003f84000 */
[----:B------:R-:W-:Y:S02]  /*05d0*/  FADD R7, R7, 9.9999997473787516356e-06 ;  /* 0x3727c5ac07077421 */ /* 0x000fe40000000000 */
[----:B------:R-:W1:Y:S01]  /*05e0*/  MUFU.RCP R31, R8 ;  /* 0x00000008001f7308 */ /* 0x000e620000001000 */
[----:B------:R-:W-:Y:S01]  /*05f0*/  FSETP.GEU.AND P5, PT, R5, 1.175494350822287508e-38, PT ;  /* 0x008000000500780b */ /* 0x000fe20003fae000 */
[----:B------:R-:W-:Y:S01]  /*0600*/  @P2 FMUL R12, R12, 0.25 ;  /* 0x3e8000000c0c2820 */ /* 0x000fe20000400000 */
[----:B------:R-:W-:-:S03]  /*0610*/  FSEL R28, R4, 1, P6 ;  /* 0x3f800000041c7808 */ /* 0x000fc60003000000 */
[----:B------:R-:W-:Y:S02]  /*0620*/  @!P3 FMUL R12, R12, 16777216 ;  /* 0x4b8000000c0cb820 */ /* 0x000fe40000400000 */
[----:B------:R-:W2:Y:S01]  /*0630*/  MUFU.SQRT R6, R7 ;  /* 0x0000000700067308 */ /* 0x000ea20000002000 */
[----:B------:R-:W-:Y:S01]  /*0640*/  @!P1 FMUL R28, R28, 16777216 ;  /* 0x4b8000001c1c9820 */ /* 0x000fe20000400000 */
[----:B------:R-:W-:-:S06]  /*0650*/  @P4 FMUL R5, R5, 0.25 ;  /* 0x3e80000005054820 */ /* 0x000fcc0000400000 */
[----:B------:R-:W3:Y:S01]  /*0660*/  MUFU.RCP R27, R12 ;  /* 0x0000000c001b7308 */ /* 0x000ee20000001000 */
[----:B-1----:R-:W-:Y:S01]  /*0670*/  FMUL R31, R31, R28 ;  /* 0x0000001c1f1f7220 */ /* 0x002fe20000400000 */
[----:B------:R-:W-:Y:S01]  /*0680*/  @!P5 FMUL R5, R5, 16777216 ;  /* 0x4b8000000505d820 */ /* 0x000fe20000400000 */
[----:B------:R-:W-:Y:S02]  /*0690*/  FSEL R28, R4, 1, P2 ;  /* 0x3f800000041c7808 */ /* 0x000fe40001000000 */
[----:B--2---:R-:W-:-:S03]  /*06a0*/  FSETP.GT.AND P6, PT, R6, 8.50705917302346158658e+37, PT ;  /* 0x7e8000000600780b */ /* 0x004fc60003fc4000 */
[----:B------:R-:W1:Y:S01]  /*06b0*/  MUFU.RCP R5, R5 ;  /* 0x0000000500057308 */ /* 0x000e620000001000 */
[----:B------:R-:W-:Y:S01]  /*06c0*/  @!P3 FMUL R28, R28, 16777216 ;  /* 0x4b8000001c1cb820 */ /* 0x000fe20000400000 */
[----:B------:R-:W-:-:S03]  /*06d0*/  FSETP.GEU.AND P1, PT, R6, 1.175494350822287508e-38, PT ;  /* 0x008000000600780b */ /* 0x000fc60003f2e000 */
[----:B---3--:R-:W-:Y:S01]  /*06e0*/  FMUL R27, R27, R28 ;  /* 0x0000001c1b1b7220 */ /* 0x008fe20000400000 */
[----:B------:R-:W-:-:S04]  /*06f0*/  FSEL R28, R4, 1, P4 ;  /* 0x3f800000041c7808 */ /* 0x000fc80002000000 */
[----:B------:R-:W-:Y:S01]  /*0700*/  @P6 FMUL R6, R6, 0.25 ;  /* 0x3e80000006066820 */ /* 0x000fe20000400000 */
[----:B------:R-:W-:-:S04]  /*0710*/  @!P5 FMUL R28, R28, 16777216 ;  /* 0x4b8000001c1cd820 */ /* 0x000fc80000400000 */
[----:B------:R-:W-:Y:S01]  /*0720*/  @!P1 FMUL R6, R6, 16777216 ;  /* 0x4b80000006069820 */ /* 0x000fe20000400000 */
[----:B-1----:R-:W-:Y:S02]  /*0730*/  FMUL R12, R5, R28 ;  /* 0x0000001c050c7220 */ /* 0x002fe40000400000 */
[----:B------:R-:W1:Y:S01]  /*0740*/  LDC.64 R28, c[0x0][0x228] ;  /* 0x00008a00ff1c7b82 */ /* 0x000e620000000a00 */
[----:B------:R2:W3:Y:S01]  /*0750*/  MUFU.RCP R8, R6 ;  /* 0x0000000600087308 */ /* 0x0004e20000001000 */
[----:B------:R-:W-:-:S05]  /*0760*/  FSEL R7, R4, 1, P6 ;  /* 0x3f80000004077808 */ /* 0x000fca0003000000 */
[----:B------:R-:W-:Y:S01]  /*0770*/  @!P1 FMUL R7, R7, 16777216 ;  /* 0x4b80000007079820 */ /* 0x000fe20000400000 */
[-C--:B------:R-:W-:Y:S01]  /*0780*/  FMUL R5, R20, R31.reuse ;  /* 0x0000001f14057220 */ /* 0x080fe20000400000 */
[-C--:B------:R-:W-:Y:S01]  /*0790*/  FMUL R4, R25, R31.reuse ;  /* 0x0000001f19047220 */ /* 0x080fe20000400000 */
[----:B--2---:R-:W-:Y:S01]  /*07a0*/  FMUL R6, R16, R31 ;  /* 0x0000001f10067220 */ /* 0x004fe20000400000 */
[-C--:B------:R-:W-:Y:S01]  /*07b0*/  FMUL R21, R21, R27.reuse ;  /* 0x0000001b15157220 */ /* 0x080fe20000400000 */
[-C--:B------:R-:W-:Y:S01]  /*07c0*/  FMUL R16, R9, R27.reuse ;  /* 0x0000001b09107220 */ /* 0x080fe20000400000 */
[----:B------:R-:W-:Y:S01]  /*07d0*/  FMUL R20, R13, R27 ;  /* 0x0000001b0d147220 */ /* 0x000fe20000400000 */
[----:B---3--:R-:W-:Y:S01]  /*07e0*/  FMUL R8, R8, R7 ;  /* 0x0000000708087220 */ /* 0x008fe20000400000 */
[----:B------:R-:W-:Y:S01]  /*07f0*/  FMUL R17, R17, R27 ;  /* 0x0000001b11117220 */ /* 0x000fe20000400000 */
[----:B------:R-:W-:Y:S02]  /*0800*/  FMUL R25, R10, R12 ;  /* 0x0000000c0a197220 */ /* 0x000fe40000400000 */
[-C--:B------:R-:W-:Y:S01]  /*0810*/  FMUL R23, R23, R8.reuse ;  /* 0x0000000817177220 */ /* 0x080fe20000400000 */
[-C--:B------:R-:W-:Y:S01]  /*0820*/  FMUL R27, R11, R8.reuse ;  /* 0x000000080b1b7220 */ /* 0x080fe20000400000 */
[-C--:B------:R-:W-:Y:S01]  /*0830*/  FMUL R30, R15, R8.reuse ;  /* 0x000000080f1e7220 */ /* 0x080fe20000400000 */
[----:B------:R-:W-:Y:S01]  /*0840*/  FMUL R19, R19, R8 ;  /* 0x0000000813137220 */ /* 0x000fe20000400000 */
[----:B------:R-:W-:-:S02]  /*0850*/  CS2R R8, SRZ ;  /* 0x0000000000087805 */ /* 0x000fc4000001ff00 */
[----:B------:R-:W-:Y:S01]  /*0860*/  CS2R R10, SRZ ;  /* 0x00000000000a7805 */ /* 0x000fe2000001ff00 */
[----:B-1----:R-:W-:-:S05]  /*0870*/  IMAD.WIDE R28, R3, 0x4, R28 ;  /* 0x00000004031c7825 */ /* 0x002fca00078e021c */
[----:B------:R1:W2:Y:S02]  /*0880*/  @!P0 LDG.E.EL.128 R8, desc[UR6][R28.64] ;  /* 0x000000061c088981 */ /* 0x0002a4000c2e1d00 */
[----:B-1----:R-:W1:Y:S01]  /*0890*/  LDC.64 R28, c[0x0][0x230] ;  /* 0x00008c00ff1c7b82 */ /* 0x002e620000000a00 */
[----:B------:R-:W-:Y:S01]  /*08a0*/  FMUL R7, R26, R31 ;  /* 0x0000001f1a077220 */ /* 0x000fe20000400000 */
[-C--:B------:R-:W-:Y:S01]  /*08b0*/  FMUL R22, R22, R12.reuse ;  /* 0x0000000c16167220 */ /* 0x080fe20000400000 */
[-C--:B------:R-:W-:Y:S01]  /*08c0*/  FMUL R26, R14, R12.reuse ;  /* 0x0000000c0e1a7220 */ /* 0x080fe20000400000 */
[----:B------:R-:W-:Y:S01]  /*08d0*/  FMUL R18, R18, R12 ;  /* 0x0000000c12127220 */ /* 0x000fe20000400000 */
[----:B------:R-:W-:Y:S02]  /*08e0*/  CS2R R12, SRZ ;  /* 0x00000000000c7805 */ /* 0x000fe4000001ff00 */
[----:B------:R-:W-:Y:S01]  /*08f0*/  CS2R R14, SRZ ;  /* 0x00000000000e7805 */ /* 0x000fe2000001ff00 */
[----:B-1----:R-:W-:-:S05]  /*0900*/  IMAD.WIDE R28, R3, 0x4, R28 ;  /* 0x00000004031c7825 */ /* 0x002fca00078e021c */
[----:B------:R-:W2:Y:S01]  /*0910*/  @!P0 LDG.E.EL.128 R12, desc[UR6][R28.64] ;  /* 0x000000061c0c8981 */ /* 0x000ea2000c2e1d00 */
[----:B------:R-:W1:Y:S01]  /*0920*/  S2UR UR5, SR_CgaCtaId ;  /* 0x00000000000579c3 */ /* 0x000e620000008800 */
[----:B------:R-:W-:Y:S01]  /*0930*/  UMOV UR4, 0x400 ;  /* 0x0000040000047882 */ /* 0x000fe20000000000 */
[----:B------:R-:W-:-:S04]  /*0940*/  SHF.R.U32.HI R3, RZ, 0x4, R2 ;  /* 0x00000004ff037819 */ /* 0x000fc80000011602 */
[----:B------:R-:W-:Y:S01]  /*0950*/  SGXT.U32 R3, R3, 0x4 ;  /* 0x000000040303781a */ /* 0x000fe20000000000 */
[----:B-1----:R-:W-:Y:S01]  /*0960*/  UPRMT UR4, UR5, 0x654, UR4 ;  /* 0x0000065405047896 */ /* 0x002fe20008000004 */
[----:B------:R-:W-:Y:S01]  /*0970*/  ISETP.GE.AND P0, PT, R0, 0x100, PT ;  /* 0x000001000000780c */ /* 0x000fe20003f06270 */
[-CC-:B--2---:R-:W-:Y:S01]  /*0980*/  FFMA R5, R5, R8.reuse, R12.reuse ;  /* 0x0000000805057223 */ /* 0x184fe2000000000c */
[-CC-:B------:R-:W-:Y:S01]  /*0990*/  FFMA R4, R4, R8.reuse, R12.reuse ;  /* 0x0000000804047223 */ /* 0x180fe2000000000c */
[-CC-:B------:R-:W-:Y:S01]  /*09a0*/  FFMA R7, R7, R8.reuse, R12.reuse ;  /* 0x0000000807077223 */ /* 0x180fe2000000000c */
[----:B------:R-:W-:Y:S01]  /*09b0*/  FFMA R6, R6, R8, R12 ;  /* 0x0000000806067223 */ /* 0x000fe2000000000c */
[----:B------:R-:W-:Y:S02]  /*09c0*/  IMAD.SHL.U32 R8, R2, 0x100, RZ ;  /* 0x0000010002087824 */ /* 0x000fe400078e00ff */
[-CC-:B------:R-:W-:Y:S01]  /*09d0*/  FFMA R21, R21, R9.reuse, R13.reuse ;  /* 0x0000000915157223 */ /* 0x180fe2000000000d */
[----:B------:R-:W-:-:S02]  /*09e0*/  FFMA R16, R16, R9, R13 ;  /* 0x0000000910107223 */ /* 0x000fc4000000000d */
[----:B------:R-:W-:Y:S01]  /*09f0*/  LOP3.LUT R8, R8, 0xf00, RZ, 0xc0, !PT ;  /* 0x00000f0008087812 */ /* 0x000fe200078ec0ff */
[-CC-:B------:R-:W-:Y:S01]  /*0a00*/  FFMA R20, R20, R9.reuse, R13.reuse ;  /* 0x0000000914147223 */ /* 0x180fe2000000000d */
[----:B------:R-:W-:Y:S01]  /*0a10*/  FFMA R17, R17, R9, R13 ;  /* 0x0000000911117223 */ /* 0x000fe2000000000d */
[-CC-:B------:R-:W-:Y:S01]  /*0a20*/  FFMA R23, R23, R11.reuse, R15.reuse ;  /* 0x0000000b17177223 */ /* 0x180fe2000000000f */
[-CC-:B------:R-:W-:Y:S01]  /*0a30*/  FFMA R27, R27, R11.reuse, R15.reuse ;  /* 0x0000000b1b1b7223 */ /* 0x180fe2000000000f */
[-CC-:B------:R-:W-:Y:S01]  /*0a40*/  FFMA R30, R30, R11.reuse, R15.reuse ;  /* 0x0000000b1e1e7223 */ /* 0x180fe2000000000f */
[----:B------:R-:W-:Y:S01]  /*0a50*/  FFMA R19, R19, R11, R15 ;  /* 0x0000000b13137223 */ /* 0x000fe2000000000f */
[C---:B------:R-:W-:Y:S02]  /*0a60*/  LOP3.LUT R9, R8.reuse, 0x40, RZ, 0xfc, !PT ;  /* 0x0000004008097812 */ /* 0x040fe400078efcff */
[----:B------:R-:W-:Y:S01]  /*0a70*/  LOP3.LUT R11, R8, 0x80, RZ, 0xfc, !PT ;  /* 0x00000080080b7812 */ /* 0x000fe200078efcff */
[-CC-:B------:R-:W-:Y:S01]  /*0a80*/  FFMA R22, R22, R10.reuse, R14.reuse ;  /* 0x0000000a16167223 */ /* 0x180fe2000000000e */
[-CC-:B------:R-:W-:Y:S01]  /*0a90*/  FFMA R25, R25, R10.reuse, R14.reuse ;  /* 0x0000000a19197223 */ /* 0x180fe2000000000e */
[-CC-:B------:R-:W-:Y:S01]  /*0aa0*/  FFMA R26, R26, R10.reuse, R14.reuse ;  /* 0x0000000a1a1a7223 */ /* 0x180fe2000000000e */
[----:B------:R-:W-:Y:S01]  /*0ab0*/  FFMA R18, R18, R10, R14 ;  /* 0x0000000a12127223 */ /* 0x000fe2000000000e */
[----:B------:R-:W-:-:S02]  /*0ac0*/  LOP3.LUT R13, R8, 0xc0, RZ, 0xfc, !PT ;  /* 0x000000c0080d7812 */ /* 0x000fc400078efcff */
[C---:B------:R-:W-:Y:S02]  /*0ad0*/  LOP3.LUT R3, R8.reuse, R3, RZ, 0xfc, !PT ;  /* 0x0000000308037212 */ /* 0x040fe400078efcff */
[----:B------:R-:W-:Y:S02]  /*0ae0*/  LEA.HI R10, R8, UR4, RZ, 0x1c ;  /* 0x00000004080a7c11 */ /* 0x000fe4000f8fe0ff */
[----:B------:R-:W-:Y:S02]  /*0af0*/  LEA.HI R8, R9, UR4, RZ, 0x1c ;  /* 0x0000000409087c11 */ /* 0x000fe4000f8fe0ff */
[----:B------:R-:W-:Y:S02]  /*0b00*/  LEA.HI R12, R11, UR4, RZ, 0x1c ;  /* 0x000000040b0c7c11 */ /* 0x000fe4000f8fe0ff */
[----:B------:R-:W-:Y:S02]  /*0b10*/  LEA.HI R14, R13, UR4, RZ, 0x1c ;  /* 0x000000040d0e7c11 */ /* 0x000fe4000f8fe0ff */
[C---:B------:R-:W-:Y:S01]  /*0b20*/  LEA R10, R3.reuse, R10, 0x2 ;  /* 0x0000000a030a7211 */ /* 0x040fe200078e10ff */
[C---:B------:R-:W-:Y:S01]  /*0b30*/  IMAD R9, R3.reuse, 0x4, R12 ;  /* 0x0000000403097824 */ /* 0x040fe200078e020c */
[----:B------:R-:W-:-:S02]  /*0b40*/  LEA R8, R3, R8, 0x2 ;  /* 0x0000000803087211 */ /* 0x000fc400078e10ff */
[----:B------:R-:W-:Y:S01]  /*0b50*/  LEA R12, R3, R14, 0x2 ;  /* 0x0000000e030c7211 */ /* 0x000fe200078e10ff */
[----:B------:R1:W-:Y:S04]  /*0b60*/  STS [R10], R5 ;  /* 0x000000050a007388 */ /* 0x0003e80000000800 */
[----:B------:R-:W-:Y:S04]  /*0b70*/  STS [R8+0x100], R21 ;  /* 0x0001001508007388 */ /* 0x000fe80000000800 */
[----:B------:R-:W-:Y:S04]  /*0b80*/  STS [R9+0x200], R22 ;  /* 0x0002001609007388 */ /* 0x000fe80000000800 */
[----:B------:R-:W-:Y:S04]  /*0b90*/  STS [R12+0x300], R23 ;  /* 0x000300170c007388 */ /* 0x000fe80000000800 */
[----:B------:R2:W-:Y:S04]  /*0ba0*/  STS [R10+0x40], R4 ;  /* 0x000040040a007388 */ /* 0x0005e80000000800 */
[----:B------:R3:W-:Y:S04]  /*0bb0*/  STS [R8+0x140], R16 ;  /* 0x0001401008007388 */ /* 0x0007e80000000800 */
[----:B------:R-:W-:Y:S04]  /*0bc0*/  STS [R9+0x240], R25 ;  /* 0x0002401909007388 */ /* 0x000fe80000000800 */
[----:B------:R-:W-:Y:S04]  /*0bd0*/  STS [R12+0x340], R27 ;  /* 0x0003401b0c007388 */ /* 0x000fe80000000800 */
[----:B------:R-:W-:Y:S01]  /*0be0*/  STS [R10+0x80], R7 ;  /* 0x000080070a007388 */ /* 0x000fe20000000800 */
[----:B------:R-:W-:-:S03]  /*0bf0*/  SHF.L.U32 R3, R2, 0x2, RZ ;  /* 0x0000000202037819 */ /* 0x000fc600000006ff */
[----:B------:R4:W-:Y:S04]  /*0c00*/  STS [R8+0x180], R20 ;  /* 0x0001801408007388 */ /* 0x0009e80000000800 */
[----:B------:R5:W-:Y:S04]  /*0c10*/  STS [R9+0x280], R26 ;  /* 0x0002801a09007388 */ /* 0x000be80000000800 */
[----:B------:R-:W-:Y:S04]  /*0c20*/  STS [R12+0x380], R30 ;  /* 0x0003801e0c007388 */ /* 0x000fe80000000800 */
[----:B------:R-:W-:Y:S01]  /*0c30*/  STS [R10+0xc0], R6 ;  /* 0x0000c0060a007388 */ /* 0x000fe20000000800 */
[----:B------:R-:W-:-:S03]  /*0c40*/  LOP3.LUT R3, R3, 0x3fc, RZ, 0xc0, !PT ;  /* 0x000003fc03037812 */ /* 0x000fc600078ec0ff */
[----:B------:R2:W-:Y:S04]  /*0c50*/  STS [R8+0x1c0], R17 ;  /* 0x0001c01108007388 */ /* 0x0005e80000000800 */
[----:B------:R-:W-:Y:S04]  /*0c60*/  STS [R9+0x2c0], R18 ;  /* 0x0002c01209007388 */ /* 0x000fe80000000800 */
[----:B------:R3:W-:Y:S01]  /*0c70*/  STS [R12+0x3c0], R19 ;  /* 0x0003c0130c007388 */ /* 0x0007e20000000800 */
[C---:B-1----:R-:W-:Y:S02]  /*0c80*/  LOP3.LUT R5, R3.reuse, 0x400, RZ, 0xfc, !PT ;  /* 0x0000040003057812 */ /* 0x042fe400078efcff */
[----:B------:R-:W-:-:S02]  /*0c90*/  LOP3.LUT R11, R3, 0x800, RZ, 0xfc, !PT ;  /* 0x00000800030b7812 */ /* 0x000fc400078efcff */
[----:B--2---:R-:W-:Y:S02]  /*0ca0*/  SHF.R.U32.HI R4, RZ, 0x2, R2 ;  /* 0x00000002ff047819 */ /* 0x004fe40000011602 */
[----:B------:R-:W-:Y:S02]  /*0cb0*/  SHF.R.U32.HI R5, RZ, 0x4, R5 ;  /* 0x00000004ff057819 */ /* 0x000fe40000011605 */
[----:B------:R-:W-:Y:S02]  /*0cc0*/  SHF.R.U32.HI R11, RZ, 0x4, R11 ;  /* 0x00000004ff0b7819 */ /* 0x000fe4000001160b */
[----:B------:R-:W-:Y:S02]  /*0cd0*/  LOP3.LUT R4, R4, 0x3c, RZ, 0xc0, !PT ;  /* 0x0000003c04047812 */ /* 0x000fe400078ec0ff */
[----:B------:R-:W-:Y:S02]  /*0ce0*/  LOP3.LUT R5, R5, 0x7c, RZ, 0xc0, !PT ;  /* 0x0000007c05057812 */ /* 0x000fe400078ec0ff */
[----:B------:R-:W-:Y:S01]  /*0cf0*/  LOP3.LUT R11, R11, 0xbc, RZ, 0xc0, !PT ;  /* 0x000000bc0b0b7812 */ /* 0x000fe200078ec0ff */
[----:B------:R-:W-:Y:S01]  /*0d00*/  VIADD R4, R4, UR4 ;  /* 0x0000000404047c36 */ /* 0x000fe20008000000 */
[----:B------:R-:W-:-:S02]  /*0d10*/  IADD3 R14, R5, UR4, RZ ;  /* 0x00000004050e7c10 */ /* 0x000fc4000fffe0ff */
[----:B---3--:R-:W-:Y:S01]  /*0d20*/  IADD3 R16, R11, UR4, RZ ;  /* 0x000000040b107c10 */ /* 0x008fe2000fffe0ff */
[C---:B----4-:R-:W-:Y:S01]  /*0d30*/  IMAD R20, R3.reuse, 0x4, R4 ;  /* 0x0000000403147824 */ /* 0x050fe200078e0204 */
[----:B------:R-:W-:Y:S01]  /*0d40*/  BAR.SYNC.DEFER_BLOCKING 0x0 ;  /* 0x0000000000007b1d */ /* 0x000fe20000010000 */
[C---:B------:R-:W-:Y:S02]  /*0d50*/  LEA R22, R3.reuse, R14, 0x2 ;  /* 0x0000000e03167211 */ /* 0x040fe400078e10ff */
[----:B-----5:R-:W-:-:S05]  /*0d60*/  LEA R26, R3, R16, 0x2 ;  /* 0x00000010031a7211 */ /* 0x020fca00078e10ff */
[----:B0-----:R-:W0:Y:S01]  /*0d70*/  LDC.64 R16, c[0x0][0x238] ;  /* 0x00008e00ff107b82 */ /* 0x001e220000000a00 */
[----:B------:R-:W-:Y:S01]  /*0d80*/  SHF.R.U32.HI R23, RZ, 0x4, R2 ;  /* 0x00000004ff177819 */ /* 0x000fe20000011602 */
[----:B------:R-:W-:Y:S04]  /*0d90*/  LDS R4, [R20] ;  /* 0x0000000014047984 */ /* 0x000fe80000000800 */
[----:B------:R-:W-:Y:S04]  /*0da0*/  LDS R5, [R20+0x4] ;  /* 0x0000040014057984 */ /* 0x000fe80000000800 */
[----:B------:R-:W-:Y:S04]  /*0db0*/  LDS R6, [R20+0x8] ;  /* 0x0000080014067984 */ /* 0x000fe80000000800 */
[----:B------:R0:W1:Y:S04]  /*0dc0*/  LDS R7, [R20+0xc] ;  /* 0x00000c0014077984 */ /* 0x0000680000000800 */
[----:B------:R-:W-:Y:S04]  /*0dd0*/  LDS R8, [R22+0x1000] ;  /* 0x0010000016087984 */ /* 0x000fe80000000800 */
[----:B------:R-:W-:Y:S04]  /*0de0*/  LDS R9, [R22+0x1004] ;  /* 0x0010040016097984 */ /* 0x000fe80000000800 */
[----:B------:R-:W-:Y:S04]  /*0df0*/  LDS R10, [R22+0x1008] ;  /* 0x00100800160a7984 */ /* 0x000fe80000000800 */
[----:B------:R2:W3:Y:S04]  /*0e00*/  LDS R11, [R22+0x100c] ;  /* 0x00100c00160b7984 */ /* 0x0004e80000000800 */
[----:B------:R-:W-:Y:S04]  /*0e10*/  LDS R12, [R26+0x2000] ;  /* 0x002000001a0c7984 */ /* 0x000fe80000000800 */
[----:B------:R-:W-:Y:S04]  /*0e20*/  LDS R13, [R26+0x2004] ;  /* 0x002004001a0d7984 */ /* 0x000fe80000000800 */
[----:B------:R-:W-:Y:S04]  /*0e30*/  LDS R14, [R26+0x2008] ;  /* 0x002008001a0e7984 */ /* 0x000fe80000000800 */
[----:B------:R-:W4:Y:S01]  /*0e40*/  LDS R15, [R26+0x200c] ;  /* 0x00200c001a0f7984 */ /* 0x000f220000000800 */
[----:B------:R-:W-:-:S04]  /*0e50*/  SGXT.U32 R23, R23, 0x4 ;  /* 0x000000041717781a */ /* 0x000fc80000000000 */
[----:B------:R-:W-:Y:S02]  /*0e60*/  LOP3.LUT R19, R24, 0x30, R23, 0xfe, !PT ;  /* 0x0000003018137812 */ /* 0x000fe400078efe17 */
[----:B------:R-:W-:Y:S02]  /*0e70*/  LOP3.LUT R21, R24, 0x20, R23, 0xfe, !PT ;  /* 0x0000002018157812 */ /* 0x000fe400078efe17 */
[----:B------:R-:W-:Y:S02]  /*0e80*/  LOP3.LUT R25, R24, R23, RZ, 0xfc, !PT ;  /* 0x0000001718197212 */ /* 0x000fe400078efcff */
[----:B------:R-:W-:Y:S02]  /*0e90*/  LOP3.LUT R23, R24, 0x10, R23, 0xfe, !PT ;  /* 0x0000001018177812 */ /* 0x000fe400078efe17 */
[----:B------:R-:W-:Y:S02]  /*0ea0*/  LOP3.LUT R2, R3, 0xc00, RZ, 0xfc, !PT ;  /* 0x00000c0003027812 */ /* 0x000fe400078efcff */
[----:B------:R-:W-:-:S02]  /*0eb0*/  ISETP.LT.AND P3, PT, R25, 0x180, !P0 ;  /* 0x000001801900780c */ /* 0x000fc40004761270 */
[----:B------:R-:W-:Y:S02]  /*0ec0*/  ISETP.LT.AND P2, PT, R23, 0x180, !P0 ;  /* 0x000001801700780c */ /* 0x000fe40004741270 */
[----:B------:R-:W-:Y:S01]  /*0ed0*/  ISETP.LT.AND P1, PT, R21, 0x180, !P0 ;  /* 0x000001801500780c */ /* 0x000fe20004721270 */
[----:B------:R-:W-:Y:S01]  /*0ee0*/  IMAD R25, R25, 0x100, R0 ;  /* 0x0000010019197824 */ /* 0x000fe200078e0200 */
[----:B------:R-:W-:Y:S02]  /*0ef0*/  ISETP.LT.AND P0, PT, R19, 0x180, !P0 ;  /* 0x000001801300780c */ /* 0x000fe40004701270 */
[----:B------:R-:W-:Y:S02]  /*0f00*/  SHF.R.U32.HI R2, RZ, 0x4, R2 ;  /* 0x00000004ff027819 */ /* 0x000fe40000011602 */
[-C--:B------:R-:W-:Y:S02]  /*0f10*/  LEA R23, R23, R0.reuse, 0x8 ;  /* 0x0000000017177211 */ /* 0x080fe400078e40ff */
[----:B------:R-:W-:Y:S01]  /*0f20*/  LEA R27, R21, R0, 0x8 ;  /* 0x00000000151b7211 */ /* 0x000fe200078e40ff */
[----:B0-----:R-:W-:Y:S01]  /*0f30*/  IMAD.WIDE R20, R25, 0x4, R16 ;  /* 0x0000000419147825 */ /* 0x001fe200078e0210 */
[----:B------:R-:W-:-:S03]  /*0f40*/  LOP3.LUT R2, R2, 0xfc, RZ, 0xc0, !PT ;  /* 0x000000fc02027812 */ /* 0x000fc600078ec0ff */
[--C-:B--2---:R-:W-:Y:S01]  /*0f50*/  IMAD.WIDE R22, R23, 0x4, R16.reuse ;  /* 0x0000000417167825 */ /* 0x104fe200078e0210 */
[----:B-1----:R0:W-:Y:S03]  /*0f60*/  @P3 STG.E.128 desc[UR6][R20.64], R4 ;  /* 0x0000000414003986 */ /* 0x0021e6000c101d06 */
[----:B------:R-:W-:Y:S01]  /*0f70*/  IMAD.WIDE R24, R27, 0x4, R16 ;  /* 0x000000041b187825 */ /* 0x000fe200078e0210 */
[----:B---3--:R0:W-:Y:S03]  /*0f80*/  @P2 STG.E.128 desc[UR6][R22.64], R8 ;  /* 0x0000000816002986 */ /* 0x0081e6000c101d06 */
[----:B------:R-:W-:Y:S01]  /*0f90*/  VIADD R2, R2, UR4 ;  /* 0x0000000402027c36 */ /* 0x000fe20008000000 */
[----:B----4-:R0:W-:Y:S04]  /*0fa0*/  @P1 STG.E.128 desc[UR6][R24.64], R12 ;  /* 0x0000000c18001986 */ /* 0x0101e8000c101d06 */
[----:B------:R-:W-:Y:S01]  /*0fb0*/  LEA R2, R3, R2, 0x2 ;  /* 0x0000000203027211 */ /* 0x000fe200078e10ff */
[----:B0-----:R-:W-:Y:S06]  /*0fc0*/  @!P0 EXIT ;  /* 0x000000000000894d */ /* 0x001fec0003800000 */
[----:B0-----:R-:W-:Y:S01]  /*0fd0*/  LDS R4, [R2+0x3000] ;  /* 0x0030000002047984 */ /* 0x001fe20000000800 */
[----:B------:R-:W-:-:S03]  /*0fe0*/  LEA R19, R19, R0, 0x8 ;  /* 0x0000000013137211 */ /* 0x000fc600078e40ff */
[----:B------:R-:W-:Y:S02]  /*0ff0*/  LDS R5, [R2+0x3004] ;  /* 0x0030040002057984 */ /* 0x000fe40000000800 */
[----:B------:R-:W-:Y:S02]  /*1000*/  IMAD.WIDE R16, R19, 0x4, R16 ;  /* 0x0000000413107825 */ /* 0x000fe400078e0210 */
[----:B------:R-:W-:Y:S04]  /*1010*/  LDS R6, [R2+0x3008] ;  /* 0x0030080002067984 */ /* 0x000fe80000000800 */
[----:B------:R-:W0:Y:S04]  /*1020*/  LDS R7, [R2+0x300c] ;  /* 0x00300c0002077984 */ /* 0x000e280000000800 */
[----:B0-----:R-:W-:Y:S01]  /*1030*/  STG.E.128 desc[UR6][R16.64], R4 ;  /* 0x0000000410007986 */ /* 0x001fe2000c101d06 */
[----:B------:R-:W-:Y:S05]  /*1040*/  EXIT ;  /* 0x000000000000794d */ /* 0x000fea0003800000 */
.L_x_0:
[----:B------:R-:W-:-:S00]  /*1050*/  BRA `(.L_x_0) ;  /* 0xfffffffc00fc7947 */ /* 0x000fc0000383ffff */
[----:B------:R-:W-:-:S00]  /*1060*/  NOP ;  /* 0x0000000000007918 */ /* 0x000fc00000000000 */
        /* <DEDUP_REMOVED lines=9> */
.L_x_1:


//--------------------- .nv.global.init           --------------------------
	.section	.nv.global.init,"aw",@progbits
.nv.global.init:
	.type		_$_str,@object
	.size		_$_str,(_$_str_$_2 - _$_str)
_$_str:
        /*0000*/ 	.byte	0x5f, 0x5f, 0x43, 0x55, 0x44, 0x41, 0x5f, 0x46, 0x54, 0x5a, 0x00
	.type		_$_str_$_2,@object
	.size		_$_str_$_2,(.L_1 - _$_str_$_2)
_$_str_$_2:
        /*000b*/ 	.byte	0x5f, 0x5f, 0x43, 0x55, 0x44, 0x41, 0x5f, 0x50, 0x52, 0x45, 0x43, 0x5f, 0x53, 0x51, 0x52, 0x54
        /*001b*/ 	.byte	0x00
.L_1:


//--------------------- .nv.shared.triton_poi_fused__native_batch_norm_legit_no_training_5 --------------------------
	.section	.nv.shared.triton_poi_fused__native_batch_norm_legit_no_training_5,"aw",@nobits
	.sectionflags	@""
	.align	16
	.zero		1024


//--------------------- .nv.constant0.triton_poi_fused__native_batch_norm_legit_no_training_5 --------------------------
	.section	.nv.constant0.triton_poi_fused__native_batch_norm_legit_no_training_5,"a",@progbits
	.sectionflags	@""
	.align	4
.nv.constant0.triton_poi_fused__native_batch_norm_legit_no_training_5:
	.zero		584
